//
// Generated by NVIDIA NVVM Compiler
//
// Compiler Build ID: CL-36424714
// Cuda compilation tools, release 13.0, V13.0.88
// Based on NVVM 20.0.0
//

.version 9.0
.target sm_100
.address_size 64

	// .globl	default_function_kernel

.visible .entry default_function_kernel(
	.param .u64 .ptr .align 1 default_function_kernel_param_0,
	.param .u64 .ptr .align 1 default_function_kernel_param_1
)
.maxntid 40
{
	.reg .pred 	%p<19>;
	.reg .b32 	%r<24>;
	.reg .b32 	%f<82>;
	.reg .b64 	%rd<9>;

	ld.param.u64 	%rd1, [default_function_kernel_param_0];
	ld.param.u64 	%rd2, [default_function_kernel_param_1];
	cvta.to.global.u64 	%rd3, %rd2;
	mov.u32 	%r12, %ctaid.x;
	mov.u32 	%r13, %tid.x;
	mad.lo.s32 	%r1, %r12, 40, %r13;
	mul.wide.u32 	%rd4, %r1, 4;
	add.s64 	%rd5, %rd3, %rd4;
	ld.global.nc.f32 	%f1, [%rd5];
	abs.f32 	%f81, %f1;
	setp.gt.f32 	%p1, %f81, 0f3F800000;
	rcp.approx.ftz.f32 	%f20, %f81;
	selp.f32 	%f21, %f20, %f81, %p1;
	mul.f32 	%f22, %f21, %f21;
	fma.rn.f32 	%f23, %f22, 0f3B2090AA, 0fBC6BE14F;
	fma.rn.f32 	%f24, %f23, %f22, 0f3D23397E;
	fma.rn.f32 	%f25, %f24, %f22, 0fBD948A7A;
	fma.rn.f32 	%f26, %f25, %f22, 0f3DD76B21;
	fma.rn.f32 	%f27, %f26, %f22, 0fBE111E88;
	fma.rn.f32 	%f28, %f27, %f22, 0f3E4CAF60;
	fma.rn.f32 	%f29, %f28, %f22, 0fBEAAAA27;
	mul.f32 	%f30, %f22, %f29;
	fma.rn.f32 	%f31, %f30, %f21, %f21;
	neg.f32 	%f32, %f31;
	fma.rn.f32 	%f33, 0f3F6EE581, 0f3FD774EB, %f32;
	selp.f32 	%f34, %f33, %f31, %p1;
	setp.num.f32 	%p2, %f81, %f81;
	copysign.f32 	%f35, %f1, %f34;
	selp.f32 	%f36, %f35, %f34, %p2;
	abs.f32 	%f3, %f36;
	setp.lt.f32 	%p3, %f81, %f3;
	@%p3 bra 	$L__BB0_12;
	mul.f32 	%f4, %f3, 0f4B000000;
	setp.gtu.f32 	%p4, %f81, %f4;
	@%p4 bra 	$L__BB0_8;
	div.approx.f32 	%f37, %f81, %f3;
	cvt.rzi.f32.f32 	%f79, %f37;
	neg.f32 	%f6, %f3;
	fma.rn.f32 	%f7, %f6, %f79, %f81;
	mov.b32 	%r2, %f7;
	mov.b32 	%r14, %f3;
	setp.lt.u32 	%p5, %r2, %r14;
	@%p5 bra 	$L__BB0_7;
	setp.lt.u32 	%p6, %r2, -2147483647;
	@%p6 bra 	$L__BB0_5;
	add.f32 	%f42, %f79, 0fBF800000;
	setp.lt.f32 	%p9, %f7, %f6;
	add.f32 	%f43, %f42, 0fBF800000;
	selp.f32 	%f79, %f43, %f42, %p9;
	bra.uni 	$L__BB0_7;
$L__BB0_5:
	add.f32 	%f79, %f79, 0f3F800000;
	add.f32 	%f38, %f3, %f3;
	setp.ltu.f32 	%p7, %f7, %f38;
	@%p7 bra 	$L__BB0_7;
	add.f32 	%f39, %f79, 0f3F800000;
	fma.rn.f32 	%f40, %f3, 0fC0400000, %f7;
	setp.ge.f32 	%p8, %f40, 0f00000000;
	add.f32 	%f41, %f39, 0f3F800000;
	selp.f32 	%f79, %f41, %f39, %p8;
$L__BB0_7:
	fma.rn.f32 	%f81, %f6, %f79, %f81;
	bra.uni 	$L__BB0_12;
$L__BB0_8:
	mov.b32 	%r3, %f81;
	mov.b32 	%r15, %f4;
	and.b32  	%r4, %r15, -8388608;
	and.b32  	%r16, %r3, 8388607;
	or.b32  	%r22, %r16, 1065353216;
	and.b32  	%r17, %r15, 8388607;
	or.b32  	%r6, %r17, 1065353216;
	mov.b32 	%f80, %r22;
	sub.s32 	%r18, %r3, %r4;
	add.s32 	%r19, %r18, 192937984;
	and.b32  	%r23, %r19, -8388608;
	setp.eq.s32 	%p10, %r23, 0;
	@%p10 bra 	$L__BB0_11;
	mov.b32 	%f44, %r6;
	rcp.approx.ftz.f32 	%f14, %f44;
	neg.f32 	%f15, %f44;
$L__BB0_10:
	min.u32 	%r20, %r23, 192937984;
	add.s32 	%r21, %r22, %r20;
	mov.b32 	%f45, %r21;
	mul.f32 	%f46, %f14, %f45;
	fma.rn.f32 	%f47, %f15, %f46, %f45;
	fma.rn.f32 	%f48, %f47, %f14, %f46;
	fma.rn.f32 	%f49, %f15, %f48, %f45;
	fma.rz.f32 	%f50, %f49, %f14, %f48;
	cvt.rzi.f32.f32 	%f51, %f50;
	fma.rn.f32 	%f80, %f15, %f51, %f45;
	sub.s32 	%r23, %r23, %r20;
	mov.b32 	%r22, %f80;
	setp.ne.s32 	%p11, %r23, 0;
	setp.ne.s32 	%p12, %r22, 0;
	and.pred  	%p13, %p11, %p12;
	@%p13 bra 	$L__BB0_10;
$L__BB0_11:
	mov.b32 	%f53, %r4;
	setp.leu.f32 	%p14, %f3, 0f00000000;
	setp.gt.u32 	%p15, %r3, 2139095039;
	selp.f32 	%f54, 0f7FFFFFFF, %f53, %p14;
	selp.f32 	%f55, 0f7FFFFFFF, %f54, %p15;
	mul.f32 	%f56, %f80, 0f34000000;
	mul.f32 	%f81, %f55, %f56;
$L__BB0_12:
	cvta.to.global.u64 	%rd6, %rd1;
	abs.f32 	%f57, %f81;
	setp.nan.f32 	%p16, %f57, %f57;
	copysign.f32 	%f58, %f1, %f81;
	selp.f32 	%f59, %f81, %f58, %p16;
	abs.f32 	%f60, %f59;
	setp.gt.f32 	%p17, %f60, 0f3F800000;
	rcp.approx.ftz.f32 	%f61, %f60;
	selp.f32 	%f62, %f61, %f60, %p17;
	mul.f32 	%f63, %f62, %f62;
	fma.rn.f32 	%f64, %f63, 0f3B2090AA, 0fBC6BE14F;
	fma.rn.f32 	%f65, %f64, %f63, 0f3D23397E;
	fma.rn.f32 	%f66, %f65, %f63, 0fBD948A7A;
	fma.rn.f32 	%f67, %f66, %f63, 0f3DD76B21;
	fma.rn.f32 	%f68, %f67, %f63, 0fBE111E88;
	fma.rn.f32 	%f69, %f68, %f63, 0f3E4CAF60;
	fma.rn.f32 	%f70, %f69, %f63, 0fBEAAAA27;
	mul.f32 	%f71, %f63, %f70;
	fma.rn.f32 	%f72, %f71, %f62, %f62;
	neg.f32 	%f73, %f72;
	fma.rn.f32 	%f74, 0f3F6EE581, 0f3FD774EB, %f73;
	selp.f32 	%f75, %f74, %f72, %p17;
	setp.num.f32 	%p18, %f60, %f60;
	copysign.f32 	%f76, %f59, %f75;
	selp.f32 	%f77, %f76, %f75, %p18;
	fma.rn.f32 	%f78, %f1, %f77, %f1;
	add.s64 	%rd8, %rd6, %rd4;
	st.global.f32 	[%rd8], %f78;
	ret;

}


// ===== COMPILED SASS (sm_100) =====

	.target	sm_100

	.elftype	@"ET_EXEC"


//--------------------- .note.nv.tkinfo           --------------------------
	.section	.note.nv.tkinfo,"",@"SHT_NOTE"
	.sectionflags	@"SHF_NOTE_NV_TKINFO"
	.tkinfo
        /*0018*/ 	.word	0x00000002
        /*0030*/ 	.string	""
        /*0030*/ 	.string	"ptxas"
        /*0030*/ 	.string	"Cuda compilation tools, release 13.0, V13.0.88"
        /*0030*/ 	.string	"Build cuda_13.0.r13.0/compiler.36424714_0"
        /*0030*/ 	.string	"-arch sm_100 -m 64 "



//--------------------- .note.nv.cuinfo           --------------------------
	.section	.note.nv.cuinfo,"",@"SHT_NOTE"
	.sectionflags	@"SHF_NOTE_NV_CUINFO"
        /*0018*/ 	.short	0x0002
        /*001a*/ 	.short	0x0064
        /*001c*/ 	.short	0x0082
	.zero		2


//--------------------- .nv.info                  --------------------------
	.section	.nv.info,"",@"SHT_CUDA_INFO"
	.align	4


	//----- nvinfo : EIATTR_REGCOUNT
	.align		4
        /*0000*/ 	.byte	0x04, 0x2f
        /*0002*/ 	.short	(.L_1 - .L_0)
	.align		4
.L_0:
        /*0004*/ 	.word	index@(default_function_kernel)
        /*0008*/ 	.word	0x00000010


	//----- nvinfo : EIATTR_FRAME_SIZE
	.align		4
.L_1:
        /*000c*/ 	.byte	0x04, 0x11
        /*000e*/ 	.short	(.L_3 - .L_2)
	.align		4
.L_2:
        /*0010*/ 	.word	index@(default_function_kernel)
        /*0014*/ 	.word	0x00000000


	//----- nvinfo : EIATTR_MIN_STACK_SIZE
	.align		4
.L_3:
        /*0018*/ 	.byte	0x04, 0x12
        /*001a*/ 	.short	(.L_5 - .L_4)
	.align		4
.L_4:
        /*001c*/ 	.word	index@(default_function_kernel)
        /*0020*/ 	.word	0x00000000
.L_5:


//--------------------- .nv.compat                --------------------------
	.section	.nv.compat,"",@"SHT_CUDA_COMPAT_INFO"
	.align	4
        /*0000*/ 	.byte	0x02, 0x09, 0x00, 0x00, 0x02, 0x02, 0x01, 0x00, 0x02, 0x05, 0x05, 0x00, 0x03, 0x07, 0x01, 0x01
        /*0010*/ 	.byte	0x02, 0x03, 0x00, 0x00, 0x02, 0x06, 0x01, 0x00, 0x04, 0x0b, 0x08, 0x00, 0x01, 0x00, 0x00, 0x00
        /*0020*/ 	.byte	0x00, 0x00, 0x00, 0x00


//--------------------- .nv.info.default_function_kernel --------------------------
	.section	.nv.info.default_function_kernel,"",@"SHT_CUDA_INFO"
	.sectionflags	@""
	.align	4


	//----- nvinfo : EIATTR_CUDA_API_VERSION
	.align		4
        /*0000*/ 	.byte	0x04, 0x37
        /*0002*/ 	.short	(.L_7 - .L_6)
.L_6:
        /*0004*/ 	.word	0x00000082


	//----- nvinfo : EIATTR_KPARAM_INFO
	.align		4
.L_7:
        /*0008*/ 	.byte	0x04, 0x17
        /*000a*/ 	.short	(.L_9 - .L_8)
.L_8:
        /*000c*/ 	.word	0x00000000
        /*0010*/ 	.short	0x0001
        /*0012*/ 	.short	0x0008
        /*0014*/ 	.byte	0x00, 0xf5, 0x21, 0x00


	//----- nvinfo : EIATTR_KPARAM_INFO
	.align		4
.L_9:
        /*0018*/ 	.byte	0x04, 0x17
        /*001a*/ 	.short	(.L_11 - .L_10)
.L_10:
        /*001c*/ 	.word	0x00000000
        /*0020*/ 	.short	0x0000
        /*0022*/ 	.short	0x0000
        /*0024*/ 	.byte	0x00, 0xf5, 0x21, 0x00


	//----- nvinfo : EIATTR_SPARSE_MMA_MASK
	.align		4
.L_11:
        /*0028*/ 	.byte	0x03, 0x50
        /*002a*/ 	.short	0x0000


	//----- nvinfo : EIATTR_MAXREG_COUNT
	.align		4
        /*002c*/ 	.byte	0x03, 0x1b
        /*002e*/ 	.short	0x00ff


	//----- nvinfo : EIATTR_MERCURY_ISA_VERSION
	.align		4
        /*0030*/ 	.byte	0x03, 0x5f
        /*0032*/ 	.short	0x0101


	//----- nvinfo : EIATTR_VRC_CTA_INIT_COUNT
	.align		4
        /*0034*/ 	.byte	0x02, 0x4a
	.zero		1
	.zero		1


	//----- nvinfo : EIATTR_EXIT_INSTR_OFFSETS
	.align		4
        /*0038*/ 	.byte	0x04, 0x1c
        /*003a*/ 	.short	(.L_13 - .L_12)


	//   ....[0]....
.L_12:
        /*003c*/ 	.word	0x00000770


	//----- nvinfo : EIATTR_MAX_THREADS
	.align		4
.L_13:
        /*0040*/ 	.byte	0x04, 0x05
        /*0042*/ 	.short	(.L_15 - .L_14)
.L_14:
        /*0044*/ 	.word	0x00000028
        /*0048*/ 	.word	0x00000001
        /*004c*/ 	.word	0x00000001


	//----- nvinfo : EIATTR_CRS_STACK_SIZE
	.align		4
.L_15:
        /*0050*/ 	.byte	0x04, 0x1e
        /*0052*/ 	.short	(.L_17 - .L_16)
.L_16:
        /*0054*/ 	.word	0x00000000


	//----- nvinfo : EIATTR_CBANK_PARAM_SIZE
	.align		4
.L_17:
        /*0058*/ 	.byte	0x03, 0x19
        /*005a*/ 	.short	0x0010


	//----- nvinfo : EIATTR_PARAM_CBANK
	.align		4
        /*005c*/ 	.byte	0x04, 0x0a
        /*005e*/ 	.short	(.L_19 - .L_18)
	.align		4
.L_18:
        /*0060*/ 	.word	index@(.nv.constant0.default_function_kernel)
        /*0064*/ 	.short	0x0380
        /*0066*/ 	.short	0x0010


	//----- nvinfo : EIATTR_SW_WAR
	.align		4
.L_19:
        /*0068*/ 	.byte	0x04, 0x36
        /*006a*/ 	.short	(.L_21 - .L_20)
.L_20:
        /*006c*/ 	.word	0x00000008
.L_21:


//--------------------- .nv.callgraph             --------------------------
	.section	.nv.callgraph,"",@"SHT_CUDA_CALLGRAPH"
	.align	4
	.sectionentsize	8
	.align		4
        /*0000*/ 	.word	0x00000000
	.align		4
        /*0004*/ 	.word	0xffffffff
	.align		4
        /*0008*/ 	.word	0x00000000
	.align		4
        /*000c*/ 	.word	0xfffffffe
	.align		4
        /*0010*/ 	.word	0x00000000
	.align		4
        /*0014*/ 	.word	0xfffffffd
	.align		4
        /*0018*/ 	.word	0x00000000
	.align		4
        /*001c*/ 	.word	0xfffffffc


//--------------------- .text.default_function_kernel --------------------------
	.section	.text.default_function_kernel,"ax",@progbits
	.align	128
        .global         default_function_kernel
        .type           default_function_kernel,@function
        .size           default_function_kernel,(.L_x_9 - default_function_kernel)
        .other          default_function_kernel,@"STO_CUDA_ENTRY STV_DEFAULT"
default_function_kernel:
.text.default_function_kernel:
[----:B------:R-:W-:Y:S01]  /*0000*/  LDC R1, c[0x0][0x37c] ;  /* 0x0000df00ff017b82 */ /* 0x000fe20000000800 */
[----:B------:R-:W0:Y:S07]  /*0010*/  S2R R0, SR_CTAID.X ;  /* 0x0000000000007919 */ /* 0x000e2e0000002500 */
[----:B------:R-:W1:Y:S01]  /*0020*/  LDC.64 R4, c[0x0][0x388] ;  /* 0x0000e200ff047b82 */ /* 0x000e620000000a00 */
[----:B------:R-:W2:Y:S01]  /*0030*/  LDCU.64 UR4, c[0x0][0x358] ;  /* 0x00006b00ff0477ac */ /* 0x000ea20008000a00 */
[----:B------:R-:W0:Y:S02]  /*0040*/  S2R R3, SR_TID.X ;  /* 0x0000000000037919 */ /* 0x000e240000002100 */
[----:B0-----:R-:W-:-:S04]  /*0050*/  IMAD R0, R0, 0x28, R3 ;  /* 0x0000002800007824 */ /* 0x001fc800078e0203 */
[----:B-1----:R-:W-:-:S05]  /*0060*/  IMAD.WIDE.U32 R4, R0, 0x4, R4 ;  /* 0x0000000400047825 */ /* 0x002fca00078e0004 */
[----:B--2---:R0:W2:Y:S01]  /*0070*/  LDG.E.CONSTANT R2, desc[UR4][R4.64] ;  /* 0x0000000404027981 */ /* 0x0040a2000c1e9900 */
[----:B------:R-:W-:Y:S01]  /*0080*/  BSSY.RECONVERGENT B0, `(.L_x_0) ;  /* 0x0000056000007945 */ /* 0x000fe20003800200 */
[----:B0-----:R-:W-:Y:S01]  /*0090*/  MOV R4, 0x3f6ee581 ;  /* 0x3f6ee58100047802 */ /* 0x001fe20000000f00 */
[----:B--2---:R-:W0:Y:S01]  /*00a0*/  MUFU.RCP R3, |R2| ;  /* 0x4000000200037308 */ /* 0x004e220000001000 */
[----:B------:R-:W-:-:S04]  /*00b0*/  FSETP.GT.AND P0, PT, |R2|, 1, PT ;  /* 0x3f8000000200780b */ /* 0x000fc80003f04200 */
[----:B0-----:R-:W-:Y:S01]  /*00c0*/  FSEL R6, R3, |R2|, P0 ;  /* 0x4000000203067208 */ /* 0x001fe20000000000 */
[----:B------:R-:W-:-:S04]  /*00d0*/  HFMA2 R3, -RZ, RZ, 0.890625, -0.00056934356689453125 ;  /* 0x3b2090aaff037431 */ /* 0x000fc800000001ff */
[----:B------:R-:W-:-:S04]  /*00e0*/  FMUL R8, R6, R6 ;  /* 0x0000000606087220 */ /* 0x000fc80000400000 */
[----:B------:R-:W-:-:S04]  /*00f0*/  FFMA R7, R8, R3, -0.014396979473531246185 ;  /* 0xbc6be14f08077423 */ /* 0x000fc80000000003 */
[----:B------:R-:W-:-:S04]  /*0100*/  FFMA R7, R8, R7, 0.039849750697612762451 ;  /* 0x3d23397e08077423 */ /* 0x000fc80000000007 */
[----:B------:R-:W-:-:S04]  /*0110*/  FFMA R7, R8, R7, -0.072529748082160949707 ;  /* 0xbd948a7a08077423 */ /* 0x000fc80000000007 */
[----:B------:R-:W-:-:S04]  /*0120*/  FFMA R7, R8, R7, 0.10518480092287063599 ;  /* 0x3dd76b2108077423 */ /* 0x000fc80000000007 */
[----:B------:R-:W-:-:S04]  /*0130*/  FFMA R7, R8, R7, -0.14171802997589111328 ;  /* 0xbe111e8808077423 */ /* 0x000fc80000000007 */
[----:B------:R-:W-:-:S04]  /*0140*/  FFMA R7, R8, R7, 0.19988775253295898438 ;  /* 0x3e4caf6008077423 */ /* 0x000fc80000000007 */
[----:B------:R-:W-:-:S04]  /*0150*/  FFMA R7, R8, R7, -0.33332940936088562012 ;  /* 0xbeaaaa2708077423 */ /* 0x000fc80000000007 */
[----:B------:R-:W-:-:S04]  /*0160*/  FMUL R7, R8, R7 ;  /* 0x0000000708077220 */ /* 0x000fc80000400000 */
[----:B------:R-:W-:-:S04]  /*0170*/  FFMA R7, R6, R7, R6 ;  /* 0x0000000706077223 */ /* 0x000fc80000000006 */
[----:B------:R-:W-:Y:S01]  /*0180*/  @P0 FFMA R7, R4, 1.6832555532455444336, -R7 ;  /* 0x3fd774eb04070823 */ /* 0x000fe20000000807 */
[----:B------:R-:W-:-:S04]  /*0190*/  FSETP.NAN.AND P0, PT, |R2|, |R2|, PT ;  /* 0x400000020200720b */ /* 0x000fc80003f08200 */
[----:B------:R-:W-:-:S04]  /*01a0*/  LOP3.LUT R6, R7, 0x80000000, R2, 0xb8, !PT ;  /* 0x8000000007067812 */ /* 0x000fc800078eb802 */
[----:B------:R-:W-:Y:S01]  /*01b0*/  FSEL R7, R6, R7, !P0 ;  /* 0x0000000706077208 */ /* 0x000fe20004000000 */
[----:B------:R-:W-:-:S03]  /*01c0*/  FADD R6, |R2|, -RZ ;  /* 0x800000ff02067221 */ /* 0x000fc60000000200 */
[----:B------:R-:W-:-:S13]  /*01d0*/  FSETP.GEU.AND P0, PT, |R2|, |R7|, PT ;  /* 0x400000070200720b */ /* 0x000fda0003f0e200 */
[----:B------:R-:W-:Y:S05]  /*01e0*/  @!P0 BRA `(.L_x_1) ;  /* 0x0000000000fc8947 */ /* 0x000fea0003800000 */
[----:B------:R-:W-:-:S05]  /*01f0*/  FMUL R5, |R7|, 8388608 ;  /* 0x4b00000007057820 */ /* 0x000fca0000400200 */
[----:B------:R-:W-:-:S13]  /*0200*/  FSETP.GTU.AND P0, PT, R6, R5, PT ;  /* 0x000000050600720b */ /* 0x000fda0003f0c000 */
[----:B------:R-:W-:Y:S05]  /*0210*/  @P0 BRA `(.L_x_2) ;  /* 0x0000000000780947 */ /* 0x000fea0003800000 */
[C---:B------:R-:W-:Y:S01]  /*0220*/  FMUL R8, |R7|.reuse, 16777216 ;  /* 0x4b80000007087820 */ /* 0x040fe20000400200 */
[C---:B------:R-:W-:Y:S01]  /*0230*/  FSETP.GEU.AND P0, PT, |R7|.reuse, 1.175494350822287508e-38, PT ;  /* 0x008000000700780b */ /* 0x040fe20003f0e200 */
[----:B------:R-:W-:Y:S01]  /*0240*/  FMUL R5, R6, 16777216 ;  /* 0x4b80000006057820 */ /* 0x000fe20000400000 */
[----:B------:R-:W-:Y:S01]  /*0250*/  FADD R9, |R7|, -RZ ;  /* 0x800000ff07097221 */ /* 0x000fe20000000200 */
[----:B------:R-:W-:Y:S01]  /*0260*/  BSSY.RECONVERGENT B1, `(.L_x_3) ;  /* 0x0000017000017945 */ /* 0x000fe20003800200 */
[----:B------:R-:W-:Y:S02]  /*0270*/  FSEL R8, R8, |R7|, !P0 ;  /* 0x4000000708087208 */ /* 0x000fe40004000000 */
[----:B------:R-:W-:-:S04]  /*0280*/  FSEL R5, R5, R6, !P0 ;  /* 0x0000000605057208 */ /* 0x000fc80004000000 */
[----:B------:R-:W0:Y:S02]  /*0290*/  MUFU.RCP R8, R8 ;  /* 0x0000000800087308 */ /* 0x000e240000001000 */
[----:B0-----:R-:W-:-:S06]  /*02a0*/  FMUL R5, R8, R5 ;  /* 0x0000000508057220 */ /* 0x001fcc0000400000 */
[----:B------:R-:W0:Y:S02]  /*02b0*/  FRND.TRUNC R5, R5 ;  /* 0x0000000500057307 */ /* 0x000e24000020d000 */
[----:B0-----:R-:W-:-:S05]  /*02c0*/  FFMA R10, -|R7|, R5, R6 ;  /* 0x00000005070a7223 */ /* 0x001fca0000000306 */
[----:B------:R-:W-:-:S13]  /*02d0*/  ISETP.GE.U32.AND P0, PT, R10, R9, PT ;  /* 0x000000090a00720c */ /* 0x000fda0003f06070 */
[----:B------:R-:W-:Y:S05]  /*02e0*/  @!P0 BRA `(.L_x_4) ;  /* 0x0000000000388947 */ /* 0x000fea0003800000 */
[----:B------:R-:W-:-:S04]  /*02f0*/  ISETP.GE.U32.AND P0, PT, R10, -0x7fffffff, PT ;  /* 0x800000010a00780c */ /* 0x000fc80003f06070 */
[----:B------:R-:W-:-:S09]  /*0300*/  FSETP.GEU.OR P1, PT, R10, -|R7|, !P0 ;  /* 0xc00000070a00720b */ /* 0x000fd2000472e400 */
[----:B------:R-:W-:-:S04]  /*0310*/  @P0 FADD R8, R5, -1 ;  /* 0xbf80000005080421 */ /* 0x000fc80000000000 */
[----:B------:R-:W-:-:S05]  /*0320*/  @!P1 FADD R8, R8, -1 ;  /* 0xbf80000008089421 */ /* 0x000fca0000000000 */
[----:B------:R-:W-:Y:S01]  /*0330*/  @P0 MOV R5, R8 ;  /* 0x0000000800050202 */ /* 0x000fe20000000f00 */
[----:B------:R-:W-:Y:S06]  /*0340*/  @P0 BRA `(.L_x_4) ;  /* 0x0000000000200947 */ /* 0x000fec0003800000 */
[----:B------:R-:W-:Y:S01]  /*0350*/  FADD R8, |R7|, |R7| ;  /* 0x4000000707087221 */ /* 0x000fe20000000200 */
[----:B------:R-:W-:-:S04]  /*0360*/  FADD R5, R5, 1 ;  /* 0x3f80000005057421 */ /* 0x000fc80000000000 */
[----:B------:R-:W-:-:S13]  /*0370*/  FSETP.GE.AND P0, PT, R10, R8, PT ;  /* 0x000000080a00720b */ /* 0x000fda0003f06000 */
[----:B------:R-:W-:-:S05]  /*0380*/  @P0 FFMA R8, |R7|, -3, R10 ;  /* 0xc040000007080823 */ /* 0x000fca000000020a */
[----:B------:R-:W-:Y:S01]  /*0390*/  FSETP.GE.AND P1, PT, R8, RZ, P0 ;  /* 0x000000ff0800720b */ /* 0x000fe20000726000 */
[----:B------:R-:W-:-:S12]  /*03a0*/  @P0 FADD R8, R5, 1 ;  /* 0x3f80000005080421 */ /* 0x000fd80000000000 */
[----:B------:R-:W-:-:S05]  /*03b0*/  @P1 FADD R8, R8, 1 ;  /* 0x3f80000008081421 */ /* 0x000fca0000000000 */
[----:B------:R-:W-:-:S07]  /*03c0*/  @P0 MOV R5, R8 ;  /* 0x0000000800050202 */ /* 0x000fce0000000f00 */
.L_x_4:
[----:B------:R-:W-:Y:S05]  /*03d0*/  BSYNC.RECONVERGENT B1 ;  /* 0x0000000000017941 */ /* 0x000fea0003800200 */
.L_x_3:
[----:B------:R-:W-:Y:S01]  /*03e0*/  FFMA R6, -|R7|, R5, R6 ;  /* 0x0000000507067223 */ /* 0x000fe20000000306 */
[----:B------:R-:W-:Y:S06]  /*03f0*/  BRA `(.L_x_1) ;  /* 0x0000000000787947 */ /* 0x000fec0003800000 */
.L_x_2:
[----:B------:R-:W-:Y:S01]  /*0400*/  LOP3.LUT R9, R5, 0xff800000, RZ, 0xc0, !PT ;  /* 0xff80000005097812 */ /* 0x000fe200078ec0ff */
[----:B------:R-:W-:Y:S01]  /*0410*/  BSSY.RECONVERGENT B1, `(.L_x_5) ;  /* 0x000001a000017945 */ /* 0x000fe20003800200 */
[----:B------:R-:W-:Y:S02]  /*0420*/  FSETP.GT.AND P2, PT, |R7|, RZ, PT ;  /* 0x000000ff0700720b */ /* 0x000fe40003f44200 */
[C---:B------:R-:W-:Y:S02]  /*0430*/  IADD3 R8, PT, PT, R6.reuse, 0xb800000, -R9 ;  /* 0x0b80000006087810 */ /* 0x040fe40007ffe809 */
[----:B------:R-:W-:Y:S02]  /*0440*/  LOP3.LUT R7, R6, 0x7fffff, RZ, 0xc0, !PT ;  /* 0x007fffff06077812 */ /* 0x000fe400078ec0ff */
[----:B------:R-:W-:Y:S02]  /*0450*/  LOP3.LUT P1, R8, R8, 0xff800000, RZ, 0xc0, !PT ;  /* 0xff80000008087812 */ /* 0x000fe4000782c0ff */
[----:B------:R-:W-:-:S02]  /*0460*/  ISETP.GT.U32.AND P0, PT, R6, 0x7f7fffff, PT ;  /* 0x7f7fffff0600780c */ /* 0x000fc40003f04070 */
[----:B------:R-:W-:Y:S02]  /*0470*/  FSEL R9, R9, +QNAN , P2 ;  /* 0x7fffffff09097808 */ /* 0x000fe40001000000 */
[----:B------:R-:W-:Y:S02]  /*0480*/  LOP3.LUT R7, R7, 0x3f800000, RZ, 0xfc, !PT ;  /* 0x3f80000007077812 */ /* 0x000fe400078efcff */
[----:B------:R-:W-:-:S05]  /*0490*/  FSEL R13, R9, +QNAN , !P0 ;  /* 0x7fffffff090d7808 */ /* 0x000fca0004000000 */
[----:B------:R-:W-:Y:S05]  /*04a0*/  @!P1 BRA `(.L_x_6) ;  /* 0x0000000000409947 */ /* 0x000fea0003800000 */
[----:B------:R-:W-:-:S04]  /*04b0*/  LOP3.LUT R5, R5, 0x7fffff, RZ, 0xc0, !PT ;  /* 0x007fffff05057812 */ /* 0x000fc800078ec0ff */
[----:B------:R-:W-:-:S04]  /*04c0*/  LOP3.LUT R5, R5, 0x3f800000, RZ, 0xfc, !PT ;  /* 0x3f80000005057812 */ /* 0x000fc800078efcff */
[----:B------:R0:W1:Y:S03]  /*04d0*/  MUFU.RCP R6, R5 ;  /* 0x0000000500067308 */ /* 0x0000660000001000 */
.L_x_7:
[----:B------:R-:W-:-:S04]  /*04e0*/  VIMNMX.U32 R9, PT, PT, R8, 0xb800000, PT ;  /* 0x0b80000008097848 */ /* 0x000fc80003fe0000 */
[C---:B------:R-:W-:Y:S02]  /*04f0*/  IADD3 R10, PT, PT, R9.reuse, R7, RZ ;  /* 0x00000007090a7210 */ /* 0x040fe40007ffe0ff */
[----:B------:R-:W-:-:S03]  /*0500*/  IADD3 R8, PT, PT, -R9, R8, RZ ;  /* 0x0000000809087210 */ /* 0x000fc60007ffe1ff */
[----:B-1----:R-:W-:Y:S01]  /*0510*/  FMUL R7, R6, R10 ;  /* 0x0000000a06077220 */ /* 0x002fe20000400000 */
[----:B------:R-:W-:-:S03]  /*0520*/  ISETP.NE.AND P1, PT, R8, RZ, PT ;  /* 0x000000ff0800720c */ /* 0x000fc60003f25270 */
[----:B------:R-:W-:-:S04]  /*0530*/  FFMA R11, -R5, R7, R10 ;  /* 0x00000007050b7223 */ /* 0x000fc8000000010a */
[----:B------:R-:W-:-:S04]  /*0540*/  FFMA R11, R6, R11, R7 ;  /* 0x0000000b060b7223 */ /* 0x000fc80000000007 */
[----:B------:R-:W-:-:S04]  /*0550*/  FFMA R12, -R5, R11, R10 ;  /* 0x0000000b050c7223 */ /* 0x000fc8000000010a */
[----:B------:R-:W-:-:S06]  /*0560*/  FFMA.RZ R12, R6, R12, R11 ;  /* 0x0000000c060c7223 */ /* 0x000fcc000000c00b */
[----:B------:R-:W1:Y:S02]  /*0570*/  FRND.TRUNC R12, R12 ;  /* 0x0000000c000c7307 */ /* 0x000e64000020d000 */
[----:B-1----:R-:W-:-:S05]  /*0580*/  FFMA R7, -R5, R12, R10 ;  /* 0x0000000c05077223 */ /* 0x002fca000000010a */
[----:B------:R-:W-:-:S13]  /*0590*/  ISETP.NE.AND P0, PT, R7, RZ, PT ;  /* 0x000000ff0700720c */ /* 0x000fda0003f05270 */
[----:B------:R-:W-:Y:S05]  /*05a0*/  @P0 BRA P1, `(.L_x_7) ;  /* 0xfffffffc00cc0947 */ /* 0x000fea000083ffff */
.L_x_6:
[----:B------:R-:W-:Y:S05]  /*05b0*/  BSYNC.RECONVERGENT B1 ;  /* 0x0000000000017941 */ /* 0x000fea0003800200 */
.L_x_5:
[----:B------:R-:W-:-:S04]  /*05c0*/  FMUL R6, R7, 1.1920928955078125e-07 ;  /* 0x3400000007067820 */ /* 0x000fc80000400000 */
[----:B------:R-:W-:-:S07]  /*05d0*/  FMUL R6, R13, R6 ;  /* 0x000000060d067220 */ /* 0x000fce0000400000 */
.L_x_1:
[----:B------:R-:W-:Y:S05]  /*05e0*/  BSYNC.RECONVERGENT B0 ;  /* 0x0000000000007941 */ /* 0x000fea0003800200 */
.L_x_0:
[C---:B------:R-:W-:Y:S02]  /*05f0*/  FSETP.NAN.AND P0, PT, |R6|.reuse, |R6|, PT ;  /* 0x400000060600720b */ /* 0x040fe40003f08200 */
[----:B0-----:R-:W-:-:S04]  /*0600*/  LOP3.LUT R5, R6, 0x80000000, R2, 0xb8, !PT ;  /* 0x8000000006057812 */ /* 0x001fc800078eb802 */
[----:B------:R-:W-:-:S04]  /*0610*/  FSEL R5, R6, R5, P0 ;  /* 0x0000000506057208 */ /* 0x000fc80000000000 */
[----:B------:R-:W0:Y:S01]  /*0620*/  MUFU.RCP R6, |R5| ;  /* 0x4000000500067308 */ /* 0x000e220000001000 */
[----:B------:R-:W-:-:S04]  /*0630*/  FSETP.GT.AND P0, PT, |R5|, 1, PT ;  /* 0x3f8000000500780b */ /* 0x000fc80003f04200 */
[----:B0-----:R-:W-:Y:S02]  /*0640*/  FSEL R8, R6, |R5|, P0 ;  /* 0x4000000506087208 */ /* 0x001fe40000000000 */
[----:B------:R-:W0:Y:S03]  /*0650*/  LDC.64 R6, c[0x0][0x380] ;  /* 0x0000e000ff067b82 */ /* 0x000e260000000a00 */
        /* <DEDUP_REMOVED lines=14> */
[----:B0-----:R-:W-:-:S04]  /*0740*/  IMAD.WIDE.U32 R4, R0, 0x4, R6 ;  /* 0x0000000400047825 */ /* 0x001fc800078e0006 */
[----:B------:R-:W-:-:S05]  /*0750*/  FFMA R3, R2, R3, R2 ;  /* 0x0000000302037223 */ /* 0x000fca0000000002 */
[----:B------:R-:W-:Y:S01]  /*0760*/  STG.E desc[UR4][R4.64], R3 ;  /* 0x0000000304007986 */ /* 0x000fe2000c101904 */
[----:B------:R-:W-:Y:S05]  /*0770*/  EXIT ;  /* 0x000000000000794d */ /* 0x000fea0003800000 */
.L_x_8:
[----:B------:R-:W-:-:S00]  /*0780*/  BRA `(.L_x_8) ;  /* 0xfffffffc00fc7947 */ /* 0x000fc0000383ffff */
[----:B------:R-:W-:-:S00]  /*0790*/  NOP ;  /* 0x0000000000007918 */ /* 0x000fc00000000000 */
        /* <DEDUP_REMOVED lines=14> */
.L_x_9:


//--------------------- .nv.shared.reserved.0     --------------------------
	.section	.nv.shared.reserved.0,"aw",@nobits
	.weak		__nv_reservedSMEM_offset_0_alias
	.size		__nv_reservedSMEM_offset_0_alias, 0, 64
	.other		__nv_reservedSMEM_offset_0_alias,@"STO_CUDA_RESERVED_SHARED STV_DEFAULT"
__nv_reservedSMEM_offset_0_alias:
	.zero		0
	.zero		64


//--------------------- .nv.constant0.default_function_kernel --------------------------
	.section	.nv.constant0.default_function_kernel,"a",@progbits
	.sectionflags	@""
	.align	4
.nv.constant0.default_function_kernel:
	.zero		912


//--------------------- SYMBOLS --------------------------

	.type		.nv.reservedSmem.offset0,@object
	.size		.nv.reservedSmem.offset0,0x4
